	.headerflags	@"EF_CUDA_TEXMODE_UNIFIED EF_CUDA_64BIT_ADDRESS EF_CUDA_ACCELERATORS EF_CUDA_SM90 EF_CUDA_VIRTUAL_SM(EF_CUDA_SM90)"
	.elftype	@"ET_EXEC"


//--------------------- .nv.info                  --------------------------
	.section	.nv.info,"",@"SHT_CUDA_INFO"
	.align	4


	//----- nvinfo : EIATTR_REGCOUNT
	.align		4
        /*0000*/ 	.byte	0x04, 0x2f
        /*0002*/ 	.short	(.L_3 - .L_2)
	.align		4
.L_2:
        /*0004*/ 	.word	index@(triton_poi_fused__native_batch_norm_legit_no_training_add_32)
        /*0008*/ 	.word	0x0000001a


	//----- nvinfo : EIATTR_MIN_STACK_SIZE
	.align		4
.L_3:
        /*000c*/ 	.byte	0x04, 0x12
        /*000e*/ 	.short	(.L_5 - .L_4)
	.align		4
.L_4:
        /*0010*/ 	.word	index@(triton_poi_fused__native_batch_norm_legit_no_training_add_32)
        /*0014*/ 	.word	0x00000000


	//----- nvinfo : EIATTR_FRAME_SIZE
	.align		4
.L_5:
        /*0018*/ 	.byte	0x04, 0x11
        /*001a*/ 	.short	(.L_7 - .L_6)
	.align		4
.L_6:
        /*001c*/ 	.word	index@(triton_poi_fused__native_batch_norm_legit_no_training_add_32)
        /*0020*/ 	.word	0x00000000


	//----- nvinfo : EIATTR_MIN_STACK_SIZE
	.align		4
.L_7:
        /*0024*/ 	.byte	0x04, 0x12
        /*0026*/ 	.short	(.L_9 - .L_8)
	.align		4
.L_8:
        /*0028*/ 	.word	index@(triton_poi_fused__native_batch_norm_legit_no_training_add_32)
        /*002c*/ 	.word	0x00000000
.L_9:


//--------------------- .nv.info.triton_poi_fused__native_batch_norm_legit_no_training_add_32 --------------------------
	.section	.nv.info.triton_poi_fused__native_batch_norm_legit_no_training_add_32,"",@"SHT_CUDA_INFO"
	.sectionflags	@""
	.align	4


	//----- nvinfo : EIATTR_CUDA_API_VERSION
	.align		4
        /*0000*/ 	.byte	0x04, 0x37
        /*0002*/ 	.short	(.L_11 - .L_10)
.L_10:
        /*0004*/ 	.word	0x0000007c


	//----- nvinfo : EIATTR_KPARAM_INFO
	.align		4
.L_11:
        /*0008*/ 	.byte	0x04, 0x17
        /*000a*/ 	.short	(.L_13 - .L_12)
.L_12:
        /*000c*/ 	.word	0x00000000
        /*0010*/ 	.short	0x0007
        /*0012*/ 	.short	0x0038
        /*0014*/ 	.byte	0x00, 0xf0, 0x11, 0x00


	//----- nvinfo : EIATTR_KPARAM_INFO
	.align		4
.L_13:
        /*0018*/ 	.byte	0x04, 0x17
        /*001a*/ 	.short	(.L_15 - .L_14)
.L_14:
        /*001c*/ 	.word	0x00000000
        /*0020*/ 	.short	0x0006
        /*0022*/ 	.short	0x0030
        /*0024*/ 	.byte	0x00, 0xf4, 0x21, 0x00


	//----- nvinfo : EIATTR_KPARAM_INFO
	.align		4
.L_15:
        /*0028*/ 	.byte	0x04, 0x17
        /*002a*/ 	.short	(.L_17 - .L_16)
.L_16:
        /*002c*/ 	.word	0x00000000
        /*0030*/ 	.short	0x0005
        /*0032*/ 	.short	0x0028
        /*0034*/ 	.byte	0x00, 0xf4, 0x21, 0x00


	//----- nvinfo : EIATTR_KPARAM_INFO
	.align		4
.L_17:
        /*0038*/ 	.byte	0x04, 0x17
        /*003a*/ 	.short	(.L_19 - .L_18)
.L_18:
        /*003c*/ 	.word	0x00000000
        /*0040*/ 	.short	0x0004
        /*0042*/ 	.short	0x0020
        /*0044*/ 	.byte	0x00, 0xf4, 0x21, 0x00


	//----- nvinfo : EIATTR_KPARAM_INFO
	.align		4
.L_19:
        /*0048*/ 	.byte	0x04, 0x17
        /*004a*/ 	.short	(.L_21 - .L_20)
.L_20:
        /*004c*/ 	.word	0x00000000
        /*0050*/ 	.short	0x0003
        /*0052*/ 	.short	0x0018
        /*0054*/ 	.byte	0x00, 0xf4, 0x21, 0x00


	//----- nvinfo : EIATTR_KPARAM_INFO
	.align		4
.L_21:
        /*0058*/ 	.byte	0x04, 0x17
        /*005a*/ 	.short	(.L_23 - .L_22)
.L_22:
        /*005c*/ 	.word	0x00000000
        /*0060*/ 	.short	0x0002
        /*0062*/ 	.short	0x0010
        /*0064*/ 	.byte	0x00, 0xf4, 0x21, 0x00


	//----- nvinfo : EIATTR_KPARAM_INFO
	.align		4
.L_23:
        /*0068*/ 	.byte	0x04, 0x17
        /*006a*/ 	.short	(.L_25 - .L_24)
.L_24:
        /*006c*/ 	.word	0x00000000
        /*0070*/ 	.short	0x0001
        /*0072*/ 	.short	0x0008
        /*0074*/ 	.byte	0x00, 0xf4, 0x21, 0x00


	//----- nvinfo : EIATTR_KPARAM_INFO
	.align		4
.L_25:
        /*0078*/ 	.byte	0x04, 0x17
        /*007a*/ 	.short	(.L_27 - .L_26)
.L_26:
        /*007c*/ 	.word	0x00000000
        /*0080*/ 	.short	0x0000
        /*0082*/ 	.short	0x0000
        /*0084*/ 	.byte	0x00, 0xf4, 0x21, 0x00


	//----- nvinfo : EIATTR_SPARSE_MMA_MASK
	.align		4
.L_27:
        /*0088*/ 	.byte	0x03, 0x50
        /*008a*/ 	.short	0x0000


	//----- nvinfo : EIATTR_MAXREG_COUNT
	.align		4
        /*008c*/ 	.byte	0x03, 0x1b
        /*008e*/ 	.short	0x00ff


	//----- nvinfo : EIATTR_EXIT_INSTR_OFFSETS
	.align		4
        /*0090*/ 	.byte	0x04, 0x1c
        /*0092*/ 	.short	(.L_29 - .L_28)


	//   ....[0]....
.L_28:
        /*0094*/ 	.word	0x00000430


	//   ....[1]....
        /*0098*/ 	.word	0x00000450


	//----- nvinfo : EIATTR_REQNTID
	.align		4
.L_29:
        /*009c*/ 	.byte	0x04, 0x10
        /*009e*/ 	.short	(.L_31 - .L_30)
.L_30:
        /*00a0*/ 	.word	0x00000080
        /*00a4*/ 	.word	0x00000001
        /*00a8*/ 	.word	0x00000001


	//----- nvinfo : EIATTR_CBANK_PARAM_SIZE
	.align		4
.L_31:
        /*00ac*/ 	.byte	0x03, 0x19
        /*00ae*/ 	.short	0x003c


	//----- nvinfo : EIATTR_PARAM_CBANK
	.align		4
        /*00b0*/ 	.byte	0x04, 0x0a
        /*00b2*/ 	.short	(.L_33 - .L_32)
	.align		4
.L_32:
        /*00b4*/ 	.word	index@(.nv.constant0.triton_poi_fused__native_batch_norm_legit_no_training_add_32)
        /*00b8*/ 	.short	0x0210
        /*00ba*/ 	.short	0x003c


	//----- nvinfo : EIATTR_SW_WAR
	.align		4
.L_33:
        /*00bc*/ 	.byte	0x04, 0x36
        /*00be*/ 	.short	(.L_35 - .L_34)
.L_34:
        /*00c0*/ 	.word	0x00000008
.L_35:


//--------------------- .nv.callgraph             --------------------------
	.section	.nv.callgraph,"",@"SHT_CUDA_CALLGRAPH"
	.align	4
	.sectionentsize	8
	.align		4
        /*0000*/ 	.word	0x00000000
	.align		4
        /*0004*/ 	.word	0xffffffff
	.align		4
        /*0008*/ 	.word	0x00000000
	.align		4
        /*000c*/ 	.word	0xfffffffe
	.align		4
        /*0010*/ 	.word	0x00000000
	.align		4
        /*0014*/ 	.word	0xfffffffd
	.align		4
        /*0018*/ 	.word	0x00000000
	.align		4
        /*001c*/ 	.word	0xfffffffc


//--------------------- .nv.constant4             --------------------------
	.section	.nv.constant4,"a",@progbits
	.align	8
	.align		8
.nv.constant4:
        /*0000*/ 	.dword	_$_str
	.align		8
        /*0008*/ 	.dword	_$_str_$_2


//--------------------- .text.triton_poi_fused__native_batch_norm_legit_no_training_add_32 --------------------------
	.section	.text.triton_poi_fused__native_batch_norm_legit_no_training_add_32,"ax",@progbits
	.align	128
        .global         triton_poi_fused__native_batch_norm_legit_no_training_add_32
        .type           triton_poi_fused__native_batch_norm_legit_no_training_add_32,@function
        .size           triton_poi_fused__native_batch_norm_legit_no_training_add_32,(.L_x_1 - triton_poi_fused__native_batch_norm_legit_no_training_add_32)
        .other          triton_poi_fused__native_batch_norm_legit_no_training_add_32,@"STO_CUDA_ENTRY STV_DEFAULT"
triton_poi_fused__native_batch_norm_legit_no_training_add_32:
.text.triton_poi_fused__native_batch_norm_legit_no_training_add_32:
[----:B------:R-:W0:Y:S01]  /*0000*/  LDC R1, c[0x0][0x28] ;  /* 0x00000a00ff017b82 */ /* 0x000e220000000800 */
[----:B------:R-:W1:Y:S07]  /*0010*/  S2R R0, SR_TID.X ;  /* 0x0000000000007919 */ /* 0x000e6e0000002100 */
[----:B------:R-:W2:Y:S01]  /*0020*/  LDC.64 R12, c[0x0][0x220] ;  /* 0x00008800ff0c7b82 */ /* 0x000ea20000000a00 */
[----:B------:R-:W-:Y:S01]  /*0030*/  CS2R R6, SRZ ;  /* 0x0000000000067805 */ /* 0x000fe2000001ff00 */
[----:B------:R-:W-:Y:S01]  /*0040*/  ULDC.64 UR4, c[0x0][0x208] ;  /* 0x0000820000047ab9 */ /* 0x000fe20000000a00 */
[----:B------:R-:W3:Y:S05]  /*0050*/  S2R R3, SR_CTAID.X ;  /* 0x0000000000037919 */ /* 0x000eea0000002500 */
[----:B------:R-:W4:Y:S08]  /*0060*/  LDC.64 R16, c[0x0][0x210] ;  /* 0x00008400ff107b82 */ /* 0x000f300000000a00 */
[----:B------:R-:W5:Y:S08]  /*0070*/  LDC.64 R18, c[0x0][0x218] ;  /* 0x00008600ff127b82 */ /* 0x000f700000000a00 */
[----:B------:R-:W5:Y:S01]  /*0080*/  LDC.64 R20, c[0x0][0x228] ;  /* 0x00008a00ff147b82 */ /* 0x000f620000000a00 */
[----:B-1----:R-:W-:-:S07]  /*0090*/  SHF.L.U32 R0, R0, 0x1, RZ ;  /* 0x0000000100007819 */ /* 0x002fce00000006ff */
[----:B------:R-:W1:Y:S01]  /*00a0*/  LDC.64 R22, c[0x0][0x230] ;  /* 0x00008c00ff167b82 */ /* 0x000e620000000a00 */
[----:B------:R-:W-:-:S04]  /*00b0*/  LOP3.LUT R0, R0, 0xfe, RZ, 0xc0, !PT ;  /* 0x000000fe00007812 */ /* 0x000fc800078ec0ff */
[----:B---3--:R-:W-:-:S03]  /*00c0*/  LEA R0, R3, R0, 0x8 ;  /* 0x0000000003007211 */ /* 0x008fc600078e40ff */
[----:B------:R-:W3:Y:S01]  /*00d0*/  LDC.64 R8, c[0x0][0x238] ;  /* 0x00008e00ff087b82 */ /* 0x000ee20000000a00 */
[C---:B------:R-:W-:Y:S01]  /*00e0*/  ISETP.GE.AND P4, PT, R0.reuse, 0x280, PT ;  /* 0x000002800000780c */ /* 0x040fe20003f86270 */
[----:B------:R-:W-:-:S05]  /*00f0*/  IMAD.HI R2, R0, 0x66666667, RZ ;  /* 0x6666666700027827 */ /* 0x000fca00078e02ff */
[----:B------:R-:W-:-:S04]  /*0100*/  SHF.R.U32.HI R3, RZ, 0x1f, R2 ;  /* 0x0000001fff037819 */ /* 0x000fc80000011602 */
[----:B------:R-:W-:-:S05]  /*0110*/  LEA.HI.SX32 R3, R2, R3, 0x1a ;  /* 0x0000000302037211 */ /* 0x000fca00078fd2ff */
[----:B------:R-:W-:-:S04]  /*0120*/  IMAD R10, R3, -0xa0, R0 ;  /* 0xffffff60030a7824 */ /* 0x000fc800078e0200 */
[----:B--2---:R-:W-:-:S05]  /*0130*/  IMAD.WIDE R12, R10, 0x4, R12 ;  /* 0x000000040a0c7825 */ /* 0x004fca00078e020c */
[----:B------:R2:W3:Y:S01]  /*0140*/  @!P4 LDG.E.EL.64 R6, desc[UR4][R12.64] ;  /* 0x000000040c06c981 */ /* 0x0004e2000c2e1b00 */
[----:B------:R-:W-:Y:S02]  /*0150*/  CS2R R2, SRZ ;  /* 0x0000000000027805 */ /* 0x000fe4000001ff00 */
[----:B------:R-:W-:Y:S01]  /*0160*/  CS2R R4, SRZ ;  /* 0x0000000000047805 */ /* 0x000fe2000001ff00 */
[----:B----4-:R-:W-:-:S04]  /*0170*/  IMAD.WIDE R16, R0, 0x4, R16 ;  /* 0x0000000400107825 */ /* 0x010fc800078e0210 */
[C---:B-----5:R-:W-:Y:S01]  /*0180*/  IMAD.WIDE R18, R10.reuse, 0x4, R18 ;  /* 0x000000040a127825 */ /* 0x060fe200078e0212 */
[----:B------:R-:W4:Y:S01]  /*0190*/  @!P4 LDG.E.64 R2, desc[UR4][R16.64] ;  /* 0x000000041002c981 */ /* 0x000f22000c1e1b00 */
[----:B--2---:R-:W-:Y:S02]  /*01a0*/  CS2R R12, SRZ ;  /* 0x00000000000c7805 */ /* 0x004fe4000001ff00 */
[C---:B0-----:R-:W-:Y:S01]  /*01b0*/  IMAD.WIDE R20, R10.reuse, 0x4, R20 ;  /* 0x000000040a147825 */ /* 0x041fe200078e0214 */
[----:B------:R-:W4:Y:S03]  /*01c0*/  @!P4 LDG.E.EL.64 R4, desc[UR4][R18.64] ;  /* 0x000000041204c981 */ /* 0x000f26000c2e1b00 */
[----:B-1----:R-:W-:Y:S01]  /*01d0*/  IMAD.WIDE R22, R10, 0x4, R22 ;  /* 0x000000040a167825 */ /* 0x002fe200078e0216 */
[----:B------:R-:W-:Y:S02]  /*01e0*/  CS2R R10, SRZ ;  /* 0x00000000000a7805 */ /* 0x000fe4000001ff00 */
[----:B------:R-:W-:Y:S01]  /*01f0*/  CS2R R14, SRZ ;  /* 0x00000000000e7805 */ /* 0x000fe2000001ff00 */
[----:B------:R-:W2:Y:S01]  /*0200*/  @!P4 LDG.E.EL.64 R12, desc[UR4][R20.64] ;  /* 0x00000004140cc981 */ /* 0x000ea2000c2e1b00 */
[----:B---3--:R-:W-:-:S03]  /*0210*/  IMAD.WIDE R8, R0, 0x4, R8 ;  /* 0x0000000400087825 */ /* 0x008fc600078e0208 */
[----:B------:R-:W2:Y:S04]  /*0220*/  @!P4 LDG.E.EL.64 R10, desc[UR4][R22.64] ;  /* 0x00000004160ac981 */ /* 0x000ea8000c2e1b00 */
[----:B------:R0:W3:Y:S02]  /*0230*/  @!P4 LDG.E.64 R14, desc[UR4][R8.64] ;  /* 0x00000004080ec981 */ /* 0x0000e4000c1e1b00 */
[----:B0-----:R-:W-:Y:S01]  /*0240*/  HFMA2.MMA R8, -RZ, RZ, 1.625, 0 ;  /* 0x3e800000ff087435 */ /* 0x001fe200000001ff */
[----:B------:R-:W-:Y:S01]  /*0250*/  FADD R6, R6, 0.0010000000474974513054 ;  /* 0x3a83126f06067421 */ /* 0x000fe20000000000 */
[----:B------:R-:W-:-:S03]  /*0260*/  FADD R7, R7, 0.0010000000474974513054 ;  /* 0x3a83126f07077421 */ /* 0x000fc60000000000 */
[----:B------:R-:W0:Y:S08]  /*0270*/  MUFU.SQRT R16, R6 ;  /* 0x0000000600107308 */ /* 0x000e300000002000 */
[----:B------:R1:W5:Y:S01]  /*0280*/  MUFU.SQRT R17, R7 ;  /* 0x0000000700117308 */ /* 0x0003620000002000 */
[----:B----4-:R-:W-:Y:S01]  /*0290*/  FADD R3, -R5, R3 ;  /* 0x0000000305037221 */ /* 0x010fe20000000100 */
[----:B------:R-:W-:Y:S01]  /*02a0*/  FADD R2, -R4, R2 ;  /* 0x0000000204027221 */ /* 0x000fe20000000100 */
[----:B0-----:R-:W-:-:S02]  /*02b0*/  FSETP.GT.AND P0, PT, R16, 8.50705917302346158658e+37, PT ;  /* 0x7e8000001000780b */ /* 0x001fc40003f04000 */
[----:B------:R-:W-:Y:S01]  /*02c0*/  FSETP.GEU.AND P2, PT, R16, 1.175494350822287508e-38, PT ;  /* 0x008000001000780b */ /* 0x000fe20003f4e000 */
[----:B-1----:R-:W0:Y:S01]  /*02d0*/  LDC.64 R6, c[0x0][0x240] ;  /* 0x00009000ff067b82 */ /* 0x002e220000000a00 */
[C---:B------:R-:W-:Y:S02]  /*02e0*/  FSEL R9, R8.reuse, 1, P0 ;  /* 0x3f80000008097808 */ /* 0x040fe40000000000 */
[C---:B-----5:R-:W-:Y:S02]  /*02f0*/  FSETP.GT.AND P1, PT, R17.reuse, 8.50705917302346158658e+37, PT ;  /* 0x7e8000001100780b */ /* 0x060fe40003f24000 */
[----:B------:R-:W-:Y:S02]  /*0300*/  FSETP.GEU.AND P3, PT, R17, 1.175494350822287508e-38, PT ;  /* 0x008000001100780b */ /* 0x000fe40003f6e000 */
[----:B------:R-:W-:-:S03]  /*0310*/  FSEL R8, R8, 1, P1 ;  /* 0x3f80000008087808 */ /* 0x000fc60000800000 */
[----:B------:R-:W-:Y:S02]  /*0320*/  @P0 FMUL R16, R16, 0.25 ;  /* 0x3e80000010100820 */ /* 0x000fe40000400000 */
[----:B------:R-:W-:Y:S02]  /*0330*/  @!P2 FMUL R9, R9, 16777216 ;  /* 0x4b8000000909a820 */ /* 0x000fe40000400000 */
[----:B------:R-:W-:Y:S02]  /*0340*/  @!P2 FMUL R16, R16, 16777216 ;  /* 0x4b8000001010a820 */ /* 0x000fe40000400000 */
[----:B------:R-:W-:-:S04]  /*0350*/  @P1 FMUL R17, R17, 0.25 ;  /* 0x3e80000011111820 */ /* 0x000fc80000400000 */
[----:B------:R-:W1:Y:S01]  /*0360*/  MUFU.RCP R16, R16 ;  /* 0x0000001000107308 */ /* 0x000e620000001000 */
[----:B------:R-:W-:Y:S01]  /*0370*/  @!P3 FMUL R8, R8, 16777216 ;  /* 0x4b8000000808b820 */ /* 0x000fe20000400000 */
[----:B------:R-:W-:Y:S01]  /*0380*/  @!P3 FMUL R17, R17, 16777216 ;  /* 0x4b8000001111b820 */ /* 0x000fe20000400000 */
[----:B0-----:R-:W-:-:S05]  /*0390*/  IMAD.WIDE R6, R0, 0x4, R6 ;  /* 0x0000000400067825 */ /* 0x001fca00078e0206 */
[----:B------:R-:W0:Y:S01]  /*03a0*/  MUFU.RCP R17, R17 ;  /* 0x0000001100117308 */ /* 0x000e220000001000 */
[----:B-1----:R-:W-:-:S04]  /*03b0*/  FMUL R9, R16, R9 ;  /* 0x0000000910097220 */ /* 0x002fc80000400000 */
[----:B------:R-:W-:Y:S01]  /*03c0*/  FMUL R9, R2, R9 ;  /* 0x0000000902097220 */ /* 0x000fe20000400000 */
[----:B0-----:R-:W-:-:S03]  /*03d0*/  FMUL R8, R17, R8 ;  /* 0x0000000811087220 */ /* 0x001fc60000400000 */
[----:B--2---:R-:W-:Y:S01]  /*03e0*/  FFMA R9, R9, R12, R10 ;  /* 0x0000000c09097223 */ /* 0x004fe2000000000a */
[----:B------:R-:W-:-:S03]  /*03f0*/  FMUL R8, R3, R8 ;  /* 0x0000000803087220 */ /* 0x000fc60000400000 */
[----:B---3--:R-:W-:Y:S01]  /*0400*/  FADD R14, R9, R14 ;  /* 0x0000000e090e7221 */ /* 0x008fe20000000000 */
[----:B------:R-:W-:-:S04]  /*0410*/  FFMA R8, R8, R13, R11 ;  /* 0x0000000d08087223 */ /* 0x000fc8000000000b */
[----:B------:R-:W-:Y:S01]  /*0420*/  FADD R15, R8, R15 ;  /* 0x0000000f080f7221 */ /* 0x000fe20000000000 */
[----:B------:R-:W-:Y:S06]  /*0430*/  @P4 EXIT ;  /* 0x000000000000494d */ /* 0x000fec0003800000 */
[----:B------:R-:W-:Y:S01]  /*0440*/  STG.E.64 desc[UR4][R6.64], R14 ;  /* 0x0000000e06007986 */ /* 0x000fe2000c101b04 */
[----:B------:R-:W-:Y:S05]  /*0450*/  EXIT ;  /* 0x000000000000794d */ /* 0x000fea0003800000 */
.L_x_0:
[----:B------:R-:W-:-:S00]  /*0460*/  BRA `(.L_x_0) ;  /* 0xfffffffc00fc7947 */ /* 0x000fc0000383ffff */
[----:B------:R-:W-:-:S00]  /*0470*/  NOP ;  /* 0x0000000000007918 */ /* 0x000fc00000000000 */
        /* <DEDUP_REMOVED lines=8> */
.L_x_1:


//--------------------- .nv.global.init           --------------------------
	.section	.nv.global.init,"aw",@progbits
.nv.global.init:
	.type		_$_str,@object
	.size		_$_str,(_$_str_$_2 - _$_str)
_$_str:
        /*0000*/ 	.byte	0x5f, 0x5f, 0x43, 0x55, 0x44, 0x41, 0x5f, 0x46, 0x54, 0x5a, 0x00
	.type		_$_str_$_2,@object
	.size		_$_str_$_2,(.L_1 - _$_str_$_2)
_$_str_$_2:
        /*000b*/ 	.byte	0x5f, 0x5f, 0x43, 0x55, 0x44, 0x41, 0x5f, 0x50, 0x52, 0x45, 0x43, 0x5f, 0x53, 0x51, 0x52, 0x54
        /*001b*/ 	.byte	0x00
.L_1:


//--------------------- .nv.constant0.triton_poi_fused__native_batch_norm_legit_no_training_add_32 --------------------------
	.section	.nv.constant0.triton_poi_fused__native_batch_norm_legit_no_training_add_32,"a",@progbits
	.sectionflags	@""
	.align	4
.nv.constant0.triton_poi_fused__native_batch_norm_legit_no_training_add_32:
	.zero		588
